//
// Generated by NVIDIA NVVM Compiler
//
// Compiler Build ID: CL-36424714
// Cuda compilation tools, release 13.0, V13.0.88
// Based on NVVM 20.0.0
//

.version 9.0
.target sm_100
.address_size 64

	// .globl	_Z16colorToGrayscalePhS_ii

.visible .entry _Z16colorToGrayscalePhS_ii(
	.param .u64 .ptr .align 1 _Z16colorToGrayscalePhS_ii_param_0,
	.param .u64 .ptr .align 1 _Z16colorToGrayscalePhS_ii_param_1,
	.param .u32 _Z16colorToGrayscalePhS_ii_param_2,
	.param .u32 _Z16colorToGrayscalePhS_ii_param_3
)
{
	.reg .pred 	%p<4>;
	.reg .b16 	%rs<4>;
	.reg .b32 	%r<16>;
	.reg .b64 	%rd<9>;
	.reg .b64 	%fd<7>;

	ld.param.u64 	%rd1, [_Z16colorToGrayscalePhS_ii_param_0];
	ld.param.u64 	%rd2, [_Z16colorToGrayscalePhS_ii_param_1];
	ld.param.u32 	%r4, [_Z16colorToGrayscalePhS_ii_param_2];
	ld.param.u32 	%r3, [_Z16colorToGrayscalePhS_ii_param_3];
	mov.u32 	%r6, %ntid.x;
	mov.u32 	%r7, %ctaid.x;
	mov.u32 	%r8, %tid.x;
	mad.lo.s32 	%r1, %r6, %r7, %r8;
	mov.u32 	%r9, %ntid.y;
	mov.u32 	%r10, %ctaid.y;
	mov.u32 	%r11, %tid.y;
	mad.lo.s32 	%r12, %r9, %r10, %r11;
	setp.ge.s32 	%p1, %r1, %r3;
	setp.ge.s32 	%p2, %r12, %r4;
	or.pred  	%p3, %p1, %p2;
	@%p3 bra 	$L__BB0_2;
	cvta.to.global.u64 	%rd3, %rd1;
	cvta.to.global.u64 	%rd4, %rd2;
	mad.lo.s32 	%r13, %r3, %r12, %r1;
	mul.lo.s32 	%r14, %r13, 3;
	cvt.s64.s32 	%rd5, %r14;
	add.s64 	%rd6, %rd3, %rd5;
	ld.global.u8 	%rs1, [%rd6];
	ld.global.u8 	%rs2, [%rd6+1];
	ld.global.u8 	%rs3, [%rd6+2];
	cvt.rn.f64.u16 	%fd1, %rs1;
	cvt.rn.f64.u16 	%fd2, %rs2;
	mul.f64 	%fd3, %fd2, 0d3FE6B851EB851EB8;
	fma.rn.f64 	%fd4, %fd1, 0d3FCAE147AE147AE1, %fd3;
	cvt.rn.f64.u16 	%fd5, %rs3;
	fma.rn.f64 	%fd6, %fd5, 0d3FB1EB851EB851EC, %fd4;
	cvt.rzi.u32.f64 	%r15, %fd6;
	cvt.s64.s32 	%rd7, %r13;
	add.s64 	%rd8, %rd4, %rd7;
	st.global.u8 	[%rd8], %r15;
$L__BB0_2:
	ret;

}


// ===== COMPILED SASS (sm_100) =====

	.target	sm_100

	.elftype	@"ET_EXEC"


//--------------------- .note.nv.tkinfo           --------------------------
	.section	.note.nv.tkinfo,"",@"SHT_NOTE"
	.sectionflags	@"SHF_NOTE_NV_TKINFO"
	.tkinfo
        /*0018*/ 	.word	0x00000002
        /*0030*/ 	.string	""
        /*0030*/ 	.string	"ptxas"
        /*0030*/ 	.string	"Cuda compilation tools, release 13.0, V13.0.88"
        /*0030*/ 	.string	"Build cuda_13.0.r13.0/compiler.36424714_0"
        /*0030*/ 	.string	"-arch sm_100 -m 64 "



//--------------------- .note.nv.cuinfo           --------------------------
	.section	.note.nv.cuinfo,"",@"SHT_NOTE"
	.sectionflags	@"SHF_NOTE_NV_CUINFO"
        /*0018*/ 	.short	0x0002
        /*001a*/ 	.short	0x0064
        /*001c*/ 	.short	0x0082
	.zero		2


//--------------------- .nv.info                  --------------------------
	.section	.nv.info,"",@"SHT_CUDA_INFO"
	.align	4


	//----- nvinfo : EIATTR_REGCOUNT
	.align		4
        /*0000*/ 	.byte	0x04, 0x2f
        /*0002*/ 	.short	(.L_1 - .L_0)
	.align		4
.L_0:
        /*0004*/ 	.word	index@(_Z16colorToGrayscalePhS_ii)
        /*0008*/ 	.word	0x0000000e


	//----- nvinfo : EIATTR_FRAME_SIZE
	.align		4
.L_1:
        /*000c*/ 	.byte	0x04, 0x11
        /*000e*/ 	.short	(.L_3 - .L_2)
	.align		4
.L_2:
        /*0010*/ 	.word	index@(_Z16colorToGrayscalePhS_ii)
        /*0014*/ 	.word	0x00000000


	//----- nvinfo : EIATTR_MIN_STACK_SIZE
	.align		4
.L_3:
        /*0018*/ 	.byte	0x04, 0x12
        /*001a*/ 	.short	(.L_5 - .L_4)
	.align		4
.L_4:
        /*001c*/ 	.word	index@(_Z16colorToGrayscalePhS_ii)
        /*0020*/ 	.word	0x00000000
.L_5:


//--------------------- .nv.compat                --------------------------
	.section	.nv.compat,"",@"SHT_CUDA_COMPAT_INFO"
	.align	4
        /*0000*/ 	.byte	0x02, 0x09, 0x00, 0x00, 0x02, 0x02, 0x01, 0x00, 0x02, 0x05, 0x05, 0x00, 0x03, 0x07, 0x01, 0x01
        /*0010*/ 	.byte	0x02, 0x03, 0x00, 0x00, 0x02, 0x06, 0x01, 0x00, 0x04, 0x0b, 0x08, 0x00, 0x01, 0x00, 0x00, 0x00
        /*0020*/ 	.byte	0x00, 0x00, 0x00, 0x00


//--------------------- .nv.info._Z16colorToGrayscalePhS_ii --------------------------
	.section	.nv.info._Z16colorToGrayscalePhS_ii,"",@"SHT_CUDA_INFO"
	.sectionflags	@""
	.align	4


	//----- nvinfo : EIATTR_CUDA_API_VERSION
	.align		4
        /*0000*/ 	.byte	0x04, 0x37
        /*0002*/ 	.short	(.L_7 - .L_6)
.L_6:
        /*0004*/ 	.word	0x00000082


	//----- nvinfo : EIATTR_KPARAM_INFO
	.align		4
.L_7:
        /*0008*/ 	.byte	0x04, 0x17
        /*000a*/ 	.short	(.L_9 - .L_8)
.L_8:
        /*000c*/ 	.word	0x00000000
        /*0010*/ 	.short	0x0003
        /*0012*/ 	.short	0x0014
        /*0014*/ 	.byte	0x00, 0xf0, 0x11, 0x00


	//----- nvinfo : EIATTR_KPARAM_INFO
	.align		4
.L_9:
        /*0018*/ 	.byte	0x04, 0x17
        /*001a*/ 	.short	(.L_11 - .L_10)
.L_10:
        /*001c*/ 	.word	0x00000000
        /*0020*/ 	.short	0x0002
        /*0022*/ 	.short	0x0010
        /*0024*/ 	.byte	0x00, 0xf0, 0x11, 0x00


	//----- nvinfo : EIATTR_KPARAM_INFO
	.align		4
.L_11:
        /*0028*/ 	.byte	0x04, 0x17
        /*002a*/ 	.short	(.L_13 - .L_12)
.L_12:
        /*002c*/ 	.word	0x00000000
        /*0030*/ 	.short	0x0001
        /*0032*/ 	.short	0x0008
        /*0034*/ 	.byte	0x00, 0xf5, 0x21, 0x00


	//----- nvinfo : EIATTR_KPARAM_INFO
	.align		4
.L_13:
        /*0038*/ 	.byte	0x04, 0x17
        /*003a*/ 	.short	(.L_15 - .L_14)
.L_14:
        /*003c*/ 	.word	0x00000000
        /*0040*/ 	.short	0x0000
        /*0042*/ 	.short	0x0000
        /*0044*/ 	.byte	0x00, 0xf5, 0x21, 0x00


	//----- nvinfo : EIATTR_SPARSE_MMA_MASK
	.align		4
.L_15:
        /*0048*/ 	.byte	0x03, 0x50
        /*004a*/ 	.short	0x0000


	//----- nvinfo : EIATTR_MAXREG_COUNT
	.align		4
        /*004c*/ 	.byte	0x03, 0x1b
        /*004e*/ 	.short	0x00ff


	//----- nvinfo : EIATTR_MERCURY_ISA_VERSION
	.align		4
        /*0050*/ 	.byte	0x03, 0x5f
        /*0052*/ 	.short	0x0101


	//----- nvinfo : EIATTR_VRC_CTA_INIT_COUNT
	.align		4
        /*0054*/ 	.byte	0x02, 0x4a
	.zero		1
	.zero		1


	//----- nvinfo : EIATTR_EXIT_INSTR_OFFSETS
	.align		4
        /*0058*/ 	.byte	0x04, 0x1c
        /*005a*/ 	.short	(.L_17 - .L_16)


	//   ....[0]....
.L_16:
        /*005c*/ 	.word	0x000000c0


	//   ....[1]....
        /*0060*/ 	.word	0x00000260


	//----- nvinfo : EIATTR_CBANK_PARAM_SIZE
	.align		4
.L_17:
        /*0064*/ 	.byte	0x03, 0x19
        /*0066*/ 	.short	0x0018


	//----- nvinfo : EIATTR_PARAM_CBANK
	.align		4
        /*0068*/ 	.byte	0x04, 0x0a
        /*006a*/ 	.short	(.L_19 - .L_18)
	.align		4
.L_18:
        /*006c*/ 	.word	index@(.nv.constant0._Z16colorToGrayscalePhS_ii)
        /*0070*/ 	.short	0x0380
        /*0072*/ 	.short	0x0018


	//----- nvinfo : EIATTR_SW_WAR
	.align		4
.L_19:
        /*0074*/ 	.byte	0x04, 0x36
        /*0076*/ 	.short	(.L_21 - .L_20)
.L_20:
        /*0078*/ 	.word	0x00000008
.L_21:


//--------------------- .nv.callgraph             --------------------------
	.section	.nv.callgraph,"",@"SHT_CUDA_CALLGRAPH"
	.align	4
	.sectionentsize	8
	.align		4
        /*0000*/ 	.word	0x00000000
	.align		4
        /*0004*/ 	.word	0xffffffff
	.align		4
        /*0008*/ 	.word	0x00000000
	.align		4
        /*000c*/ 	.word	0xfffffffe
	.align		4
        /*0010*/ 	.word	0x00000000
	.align		4
        /*0014*/ 	.word	0xfffffffd
	.align		4
        /*0018*/ 	.word	0x00000000
	.align		4
        /*001c*/ 	.word	0xfffffffc


//--------------------- .text._Z16colorToGrayscalePhS_ii --------------------------
	.section	.text._Z16colorToGrayscalePhS_ii,"ax",@progbits
	.align	128
        .global         _Z16colorToGrayscalePhS_ii
        .type           _Z16colorToGrayscalePhS_ii,@function
        .size           _Z16colorToGrayscalePhS_ii,(.L_x_1 - _Z16colorToGrayscalePhS_ii)
        .other          _Z16colorToGrayscalePhS_ii,@"STO_CUDA_ENTRY STV_DEFAULT"
_Z16colorToGrayscalePhS_ii:
.text._Z16colorToGrayscalePhS_ii:
[----:B------:R-:W-:Y:S01]  /*0000*/  LDC R1, c[0x0][0x37c] ;  /* 0x0000df00ff017b82 */ /* 0x000fe20000000800 */
[----:B------:R-:W0:Y:S01]  /*0010*/  S2R R3, SR_CTAID.Y ;  /* 0x0000000000037919 */ /* 0x000e220000002600 */
[----:B------:R-:W1:Y:S01]  /*0020*/  LDCU UR4, c[0x0][0x360] ;  /* 0x00006c00ff0477ac */ /* 0x000e620008000800 */
[----:B------:R-:W0:Y:S01]  /*0030*/  S2R R2, SR_TID.Y ;  /* 0x0000000000027919 */ /* 0x000e220000002200 */
[----:B------:R-:W0:Y:S01]  /*0040*/  LDCU UR5, c[0x0][0x364] ;  /* 0x00006c80ff0577ac */ /* 0x000e220008000800 */
[----:B------:R-:W1:Y:S01]  /*0050*/  S2R R0, SR_CTAID.X ;  /* 0x0000000000007919 */ /* 0x000e620000002500 */
[----:B------:R-:W2:Y:S01]  /*0060*/  LDCU.64 UR6, c[0x0][0x390] ;  /* 0x00007200ff0677ac */ /* 0x000ea20008000a00 */
[----:B------:R-:W1:Y:S01]  /*0070*/  S2R R5, SR_TID.X ;  /* 0x0000000000057919 */ /* 0x000e620000002100 */
[----:B0-----:R-:W-:-:S05]  /*0080*/  IMAD R3, R3, UR5, R2 ;  /* 0x0000000503037c24 */ /* 0x001fca000f8e0202 */
[----:B--2---:R-:W-:Y:S01]  /*0090*/  ISETP.GE.AND P0, PT, R3, UR6, PT ;  /* 0x0000000603007c0c */ /* 0x004fe2000bf06270 */
[----:B-1----:R-:W-:-:S05]  /*00a0*/  IMAD R0, R0, UR4, R5 ;  /* 0x0000000400007c24 */ /* 0x002fca000f8e0205 */
[----:B------:R-:W-:-:S13]  /*00b0*/  ISETP.GE.OR P0, PT, R0, UR7, P0 ;  /* 0x0000000700007c0c */ /* 0x000fda0008706670 */
[----:B------:R-:W-:Y:S05]  /*00c0*/  @P0 EXIT ;  /* 0x000000000000094d */ /* 0x000fea0003800000 */
[----:B------:R-:W0:Y:S01]  /*00d0*/  LDCU.128 UR8, c[0x0][0x380] ;  /* 0x00007000ff0877ac */ /* 0x000e220008000c00 */
[----:B------:R-:W-:Y:S01]  /*00e0*/  IMAD R0, R3, UR7, R0 ;  /* 0x0000000703007c24 */ /* 0x000fe2000f8e0200 */
[----:B------:R-:W1:Y:S03]  /*00f0*/  LDCU.64 UR4, c[0x0][0x358] ;  /* 0x00006b00ff0477ac */ /* 0x000e660008000a00 */
[----:B------:R-:W-:-:S05]  /*0100*/  IMAD R3, R0, 0x3, RZ ;  /* 0x0000000300037824 */ /* 0x000fca00078e02ff */
[----:B0-----:R-:W-:-:S04]  /*0110*/  IADD3 R2, P0, PT, R3, UR8, RZ ;  /* 0x0000000803027c10 */ /* 0x001fc8000ff1e0ff */
[----:B------:R-:W-:-:S05]  /*0120*/  LEA.HI.X.SX32 R3, R3, UR9, 0x1, P0 ;  /* 0x0000000903037c11 */ /* 0x000fca00080f0eff */
[----:B-1----:R-:W2:Y:S04]  /*0130*/  LDG.E.U8 R11, desc[UR4][R2.64+0x1] ;  /* 0x00000104020b7981 */ /* 0x002ea8000c1e1100 */
[----:B------:R-:W3:Y:S04]  /*0140*/  LDG.E.U8 R10, desc[UR4][R2.64] ;  /* 0x00000004020a7981 */ /* 0x000ee8000c1e1100 */
[----:B------:R0:W4:Y:S01]  /*0150*/  LDG.E.U8 R8, desc[UR4][R2.64+0x2] ;  /* 0x0000020402087981 */ /* 0x000122000c1e1100 */
[----:B------:R-:W-:Y:S01]  /*0160*/  UMOV UR8, 0xeb851eb8 ;  /* 0xeb851eb800087882 */ /* 0x000fe20000000000 */
[----:B------:R-:W-:Y:S01]  /*0170*/  UMOV UR9, 0x3fe6b851 ;  /* 0x3fe6b85100097882 */ /* 0x000fe20000000000 */
[----:B0-----:R-:W-:-:S04]  /*0180*/  IADD3 R2, P0, PT, R0, UR10, RZ ;  /* 0x0000000a00027c10 */ /* 0x001fc8000ff1e0ff */
[----:B------:R-:W-:Y:S01]  /*0190*/  LEA.HI.X.SX32 R3, R0, UR11, 0x1, P0 ;  /* 0x0000000b00037c11 */ /* 0x000fe200080f0eff */
[----:B--2---:R-:W0:Y:S08]  /*01a0*/  I2F.F64.U16 R6, R11 ;  /* 0x0000000b00067312 */ /* 0x004e300000101800 */
[----:B---3--:R-:W1:Y:S01]  /*01b0*/  I2F.F64.U16 R4, R10 ;  /* 0x0000000a00047312 */ /* 0x008e620000101800 */
[----:B0-----:R-:W-:-:S07]  /*01c0*/  DMUL R6, R6, UR8 ;  /* 0x0000000806067c28 */ /* 0x001fce0008000000 */
[----:B----4-:R-:W0:Y:S01]  /*01d0*/  I2F.F64.U16 R8, R8 ;  /* 0x0000000800087312 */ /* 0x010e220000101800 */
[----:B------:R-:W-:Y:S01]  /*01e0*/  UMOV UR8, 0xae147ae1 ;  /* 0xae147ae100087882 */ /* 0x000fe20000000000 */
[----:B------:R-:W-:Y:S02]  /*01f0*/  UMOV UR9, 0x3fcae147 ;  /* 0x3fcae14700097882 */ /* 0x000fe40000000000 */
[----:B-1----:R-:W-:Y:S01]  /*0200*/  DFMA R4, R4, UR8, R6 ;  /* 0x0000000804047c2b */ /* 0x002fe20008000006 */
[----:B------:R-:W-:Y:S01]  /*0210*/  UMOV UR8, 0x1eb851ec ;  /* 0x1eb851ec00087882 */ /* 0x000fe20000000000 */
[----:B------:R-:W-:-:S06]  /*0220*/  UMOV UR9, 0x3fb1eb85 ;  /* 0x3fb1eb8500097882 */ /* 0x000fcc0000000000 */
[----:B0-----:R-:W-:-:S10]  /*0230*/  DFMA R4, R8, UR8, R4 ;  /* 0x0000000808047c2b */ /* 0x001fd40008000004 */
[----:B------:R-:W0:Y:S02]  /*0240*/  F2I.U32.F64.TRUNC R5, R4 ;  /* 0x0000000400057311 */ /* 0x000e24000030d000 */
[----:B0-----:R-:W-:Y:S01]  /*0250*/  STG.E.U8 desc[UR4][R2.64], R5 ;  /* 0x0000000502007986 */ /* 0x001fe2000c101104 */
[----:B------:R-:W-:Y:S05]  /*0260*/  EXIT ;  /* 0x000000000000794d */ /* 0x000fea0003800000 */
.L_x_0:
[----:B------:R-:W-:-:S00]  /*0270*/  BRA `(.L_x_0) ;  /* 0xfffffffc00fc7947 */ /* 0x000fc0000383ffff */
[----:B------:R-:W-:-:S00]  /*0280*/  NOP ;  /* 0x0000000000007918 */ /* 0x000fc00000000000 */
[----:B------:R-:W-:-:S00]  /*0290*/  NOP ;  /* 0x0000000000007918 */ /* 0x000fc00000000000 */
[----:B------:R-:W-:-:S00]  /*02a0*/  NOP ;  /* 0x0000000000007918 */ /* 0x000fc00000000000 */
[----:B------:R-:W-:-:S00]  /*02b0*/  NOP ;  /* 0x0000000000007918 */ /* 0x000fc00000000000 */
[----:B------:R-:W-:-:S00]  /*02c0*/  NOP ;  /* 0x0000000000007918 */ /* 0x000fc00000000000 */
[----:B------:R-:W-:-:S00]  /*02d0*/  NOP ;  /* 0x0000000000007918 */ /* 0x000fc00000000000 */
[----:B------:R-:W-:-:S00]  /*02e0*/  NOP ;  /* 0x0000000000007918 */ /* 0x000fc00000000000 */
[----:B------:R-:W-:-:S00]  /*02f0*/  NOP ;  /* 0x0000000000007918 */ /* 0x000fc00000000000 */
.L_x_1:


//--------------------- .nv.shared.reserved.0     --------------------------
	.section	.nv.shared.reserved.0,"aw",@nobits
	.weak		__nv_reservedSMEM_offset_0_alias
	.size		__nv_reservedSMEM_offset_0_alias, 0, 64
	.other		__nv_reservedSMEM_offset_0_alias,@"STO_CUDA_RESERVED_SHARED STV_DEFAULT"
__nv_reservedSMEM_offset_0_alias:
	.zero		0
	.zero		64


//--------------------- .nv.constant0._Z16colorToGrayscalePhS_ii --------------------------
	.section	.nv.constant0._Z16colorToGrayscalePhS_ii,"a",@progbits
	.sectionflags	@""
	.align	4
.nv.constant0._Z16colorToGrayscalePhS_ii:
	.zero		920


//--------------------- SYMBOLS --------------------------

	.type		.nv.reservedSmem.offset0,@object
	.size		.nv.reservedSmem.offset0,0x4
